//
// Generated by NVIDIA NVVM Compiler
//
// Compiler Build ID: CL-36424714
// Cuda compilation tools, release 13.0, V13.0.88
// Based on NVVM 20.0.0
//

.version 9.0
.target sm_100
.address_size 64

	// .globl	_Z9d_rusanoviPdS_S_S_S_S_S_S_S_S_S_S_S_S_S_S_S_S_S_S_S_S_S_S_S_S_
.extern .func  (.param .b32 func_retval0) vprintf
(
	.param .b64 vprintf_param_0,
	.param .b64 vprintf_param_1
)
;
.global .align 1 .b8 $str[34] = {72, 101, 108, 108, 111, 32, 102, 114, 111, 109, 32, 98, 108, 111, 99, 107, 58, 32, 37, 117, 44, 32, 116, 104, 114, 101, 97, 100, 58, 32, 37, 117, 10};

.visible .entry _Z9d_rusanoviPdS_S_S_S_S_S_S_S_S_S_S_S_S_S_S_S_S_S_S_S_S_S_S_S_S_(
	.param .u32 _Z9d_rusanoviPdS_S_S_S_S_S_S_S_S_S_S_S_S_S_S_S_S_S_S_S_S_S_S_S_S__param_0,
	.param .u64 .ptr .align 1 _Z9d_rusanoviPdS_S_S_S_S_S_S_S_S_S_S_S_S_S_S_S_S_S_S_S_S_S_S_S_S__param_1,
	.param .u64 .ptr .align 1 _Z9d_rusanoviPdS_S_S_S_S_S_S_S_S_S_S_S_S_S_S_S_S_S_S_S_S_S_S_S_S__param_2,
	.param .u64 .ptr .align 1 _Z9d_rusanoviPdS_S_S_S_S_S_S_S_S_S_S_S_S_S_S_S_S_S_S_S_S_S_S_S_S__param_3,
	.param .u64 .ptr .align 1 _Z9d_rusanoviPdS_S_S_S_S_S_S_S_S_S_S_S_S_S_S_S_S_S_S_S_S_S_S_S_S__param_4,
	.param .u64 .ptr .align 1 _Z9d_rusanoviPdS_S_S_S_S_S_S_S_S_S_S_S_S_S_S_S_S_S_S_S_S_S_S_S_S__param_5,
	.param .u64 .ptr .align 1 _Z9d_rusanoviPdS_S_S_S_S_S_S_S_S_S_S_S_S_S_S_S_S_S_S_S_S_S_S_S_S__param_6,
	.param .u64 .ptr .align 1 _Z9d_rusanoviPdS_S_S_S_S_S_S_S_S_S_S_S_S_S_S_S_S_S_S_S_S_S_S_S_S__param_7,
	.param .u64 .ptr .align 1 _Z9d_rusanoviPdS_S_S_S_S_S_S_S_S_S_S_S_S_S_S_S_S_S_S_S_S_S_S_S_S__param_8,
	.param .u64 .ptr .align 1 _Z9d_rusanoviPdS_S_S_S_S_S_S_S_S_S_S_S_S_S_S_S_S_S_S_S_S_S_S_S_S__param_9,
	.param .u64 .ptr .align 1 _Z9d_rusanoviPdS_S_S_S_S_S_S_S_S_S_S_S_S_S_S_S_S_S_S_S_S_S_S_S_S__param_10,
	.param .u64 .ptr .align 1 _Z9d_rusanoviPdS_S_S_S_S_S_S_S_S_S_S_S_S_S_S_S_S_S_S_S_S_S_S_S_S__param_11,
	.param .u64 .ptr .align 1 _Z9d_rusanoviPdS_S_S_S_S_S_S_S_S_S_S_S_S_S_S_S_S_S_S_S_S_S_S_S_S__param_12,
	.param .u64 .ptr .align 1 _Z9d_rusanoviPdS_S_S_S_S_S_S_S_S_S_S_S_S_S_S_S_S_S_S_S_S_S_S_S_S__param_13,
	.param .u64 .ptr .align 1 _Z9d_rusanoviPdS_S_S_S_S_S_S_S_S_S_S_S_S_S_S_S_S_S_S_S_S_S_S_S_S__param_14,
	.param .u64 .ptr .align 1 _Z9d_rusanoviPdS_S_S_S_S_S_S_S_S_S_S_S_S_S_S_S_S_S_S_S_S_S_S_S_S__param_15,
	.param .u64 .ptr .align 1 _Z9d_rusanoviPdS_S_S_S_S_S_S_S_S_S_S_S_S_S_S_S_S_S_S_S_S_S_S_S_S__param_16,
	.param .u64 .ptr .align 1 _Z9d_rusanoviPdS_S_S_S_S_S_S_S_S_S_S_S_S_S_S_S_S_S_S_S_S_S_S_S_S__param_17,
	.param .u64 .ptr .align 1 _Z9d_rusanoviPdS_S_S_S_S_S_S_S_S_S_S_S_S_S_S_S_S_S_S_S_S_S_S_S_S__param_18,
	.param .u64 .ptr .align 1 _Z9d_rusanoviPdS_S_S_S_S_S_S_S_S_S_S_S_S_S_S_S_S_S_S_S_S_S_S_S_S__param_19,
	.param .u64 .ptr .align 1 _Z9d_rusanoviPdS_S_S_S_S_S_S_S_S_S_S_S_S_S_S_S_S_S_S_S_S_S_S_S_S__param_20,
	.param .u64 .ptr .align 1 _Z9d_rusanoviPdS_S_S_S_S_S_S_S_S_S_S_S_S_S_S_S_S_S_S_S_S_S_S_S_S__param_21,
	.param .u64 .ptr .align 1 _Z9d_rusanoviPdS_S_S_S_S_S_S_S_S_S_S_S_S_S_S_S_S_S_S_S_S_S_S_S_S__param_22,
	.param .u64 .ptr .align 1 _Z9d_rusanoviPdS_S_S_S_S_S_S_S_S_S_S_S_S_S_S_S_S_S_S_S_S_S_S_S_S__param_23,
	.param .u64 .ptr .align 1 _Z9d_rusanoviPdS_S_S_S_S_S_S_S_S_S_S_S_S_S_S_S_S_S_S_S_S_S_S_S_S__param_24,
	.param .u64 .ptr .align 1 _Z9d_rusanoviPdS_S_S_S_S_S_S_S_S_S_S_S_S_S_S_S_S_S_S_S_S_S_S_S_S__param_25,
	.param .u64 .ptr .align 1 _Z9d_rusanoviPdS_S_S_S_S_S_S_S_S_S_S_S_S_S_S_S_S_S_S_S_S_S_S_S_S__param_26
)
{
	.local .align 8 .b8 	__local_depot0[8];
	.reg .b64 	%SP;
	.reg .b64 	%SPL;
	.reg .pred 	%p<2>;
	.reg .b32 	%r<8>;
	.reg .b64 	%rd<101>;
	.reg .b64 	%fd<48>;

	mov.u64 	%SPL, __local_depot0;
	cvta.local.u64 	%SP, %SPL;
	ld.param.u32 	%r4, [_Z9d_rusanoviPdS_S_S_S_S_S_S_S_S_S_S_S_S_S_S_S_S_S_S_S_S_S_S_S_S__param_0];
	ld.param.u64 	%rd2, [_Z9d_rusanoviPdS_S_S_S_S_S_S_S_S_S_S_S_S_S_S_S_S_S_S_S_S_S_S_S_S__param_2];
	ld.param.u64 	%rd4, [_Z9d_rusanoviPdS_S_S_S_S_S_S_S_S_S_S_S_S_S_S_S_S_S_S_S_S_S_S_S_S__param_4];
	ld.param.u64 	%rd5, [_Z9d_rusanoviPdS_S_S_S_S_S_S_S_S_S_S_S_S_S_S_S_S_S_S_S_S_S_S_S_S__param_5];
	ld.param.u64 	%rd8, [_Z9d_rusanoviPdS_S_S_S_S_S_S_S_S_S_S_S_S_S_S_S_S_S_S_S_S_S_S_S_S__param_8];
	ld.param.u64 	%rd9, [_Z9d_rusanoviPdS_S_S_S_S_S_S_S_S_S_S_S_S_S_S_S_S_S_S_S_S_S_S_S_S__param_9];
	ld.param.u64 	%rd10, [_Z9d_rusanoviPdS_S_S_S_S_S_S_S_S_S_S_S_S_S_S_S_S_S_S_S_S_S_S_S_S__param_10];
	ld.param.u64 	%rd11, [_Z9d_rusanoviPdS_S_S_S_S_S_S_S_S_S_S_S_S_S_S_S_S_S_S_S_S_S_S_S_S__param_11];
	ld.param.u64 	%rd12, [_Z9d_rusanoviPdS_S_S_S_S_S_S_S_S_S_S_S_S_S_S_S_S_S_S_S_S_S_S_S_S__param_12];
	ld.param.u64 	%rd16, [_Z9d_rusanoviPdS_S_S_S_S_S_S_S_S_S_S_S_S_S_S_S_S_S_S_S_S_S_S_S_S__param_16];
	mov.u32 	%r1, %ctaid.x;
	mov.u32 	%r5, %ntid.x;
	mov.u32 	%r2, %tid.x;
	mad.lo.s32 	%r3, %r1, %r5, %r2;
	setp.ge.s32 	%p1, %r3, %r4;
	@%p1 bra 	$L__BB0_2;
	ld.param.u64 	%rd100, [_Z9d_rusanoviPdS_S_S_S_S_S_S_S_S_S_S_S_S_S_S_S_S_S_S_S_S_S_S_S_S__param_26];
	ld.param.u64 	%rd99, [_Z9d_rusanoviPdS_S_S_S_S_S_S_S_S_S_S_S_S_S_S_S_S_S_S_S_S_S_S_S_S__param_25];
	ld.param.u64 	%rd98, [_Z9d_rusanoviPdS_S_S_S_S_S_S_S_S_S_S_S_S_S_S_S_S_S_S_S_S_S_S_S_S__param_24];
	ld.param.u64 	%rd97, [_Z9d_rusanoviPdS_S_S_S_S_S_S_S_S_S_S_S_S_S_S_S_S_S_S_S_S_S_S_S_S__param_23];
	ld.param.u64 	%rd96, [_Z9d_rusanoviPdS_S_S_S_S_S_S_S_S_S_S_S_S_S_S_S_S_S_S_S_S_S_S_S_S__param_22];
	ld.param.u64 	%rd95, [_Z9d_rusanoviPdS_S_S_S_S_S_S_S_S_S_S_S_S_S_S_S_S_S_S_S_S_S_S_S_S__param_21];
	ld.param.u64 	%rd94, [_Z9d_rusanoviPdS_S_S_S_S_S_S_S_S_S_S_S_S_S_S_S_S_S_S_S_S_S_S_S_S__param_20];
	ld.param.u64 	%rd93, [_Z9d_rusanoviPdS_S_S_S_S_S_S_S_S_S_S_S_S_S_S_S_S_S_S_S_S_S_S_S_S__param_19];
	ld.param.u64 	%rd92, [_Z9d_rusanoviPdS_S_S_S_S_S_S_S_S_S_S_S_S_S_S_S_S_S_S_S_S_S_S_S_S__param_18];
	ld.param.u64 	%rd91, [_Z9d_rusanoviPdS_S_S_S_S_S_S_S_S_S_S_S_S_S_S_S_S_S_S_S_S_S_S_S_S__param_17];
	ld.param.u64 	%rd90, [_Z9d_rusanoviPdS_S_S_S_S_S_S_S_S_S_S_S_S_S_S_S_S_S_S_S_S_S_S_S_S__param_15];
	ld.param.u64 	%rd89, [_Z9d_rusanoviPdS_S_S_S_S_S_S_S_S_S_S_S_S_S_S_S_S_S_S_S_S_S_S_S_S__param_14];
	ld.param.u64 	%rd88, [_Z9d_rusanoviPdS_S_S_S_S_S_S_S_S_S_S_S_S_S_S_S_S_S_S_S_S_S_S_S_S__param_13];
	ld.param.u64 	%rd87, [_Z9d_rusanoviPdS_S_S_S_S_S_S_S_S_S_S_S_S_S_S_S_S_S_S_S_S_S_S_S_S__param_7];
	ld.param.u64 	%rd86, [_Z9d_rusanoviPdS_S_S_S_S_S_S_S_S_S_S_S_S_S_S_S_S_S_S_S_S_S_S_S_S__param_6];
	ld.param.u64 	%rd85, [_Z9d_rusanoviPdS_S_S_S_S_S_S_S_S_S_S_S_S_S_S_S_S_S_S_S_S_S_S_S_S__param_3];
	ld.param.u64 	%rd84, [_Z9d_rusanoviPdS_S_S_S_S_S_S_S_S_S_S_S_S_S_S_S_S_S_S_S_S_S_S_S_S__param_1];
	add.u64 	%rd27, %SP, 0;
	add.u64 	%rd28, %SPL, 0;
	cvta.to.global.u64 	%rd29, %rd84;
	cvta.to.global.u64 	%rd30, %rd2;
	cvta.to.global.u64 	%rd31, %rd85;
	cvta.to.global.u64 	%rd32, %rd4;
	cvta.to.global.u64 	%rd33, %rd5;
	cvta.to.global.u64 	%rd34, %rd86;
	cvta.to.global.u64 	%rd35, %rd90;
	cvta.to.global.u64 	%rd36, %rd93;
	cvta.to.global.u64 	%rd37, %rd11;
	cvta.to.global.u64 	%rd38, %rd87;
	cvta.to.global.u64 	%rd39, %rd97;
	cvta.to.global.u64 	%rd40, %rd16;
	cvta.to.global.u64 	%rd41, %rd94;
	cvta.to.global.u64 	%rd42, %rd12;
	cvta.to.global.u64 	%rd43, %rd8;
	cvta.to.global.u64 	%rd44, %rd98;
	cvta.to.global.u64 	%rd45, %rd91;
	cvta.to.global.u64 	%rd46, %rd95;
	cvta.to.global.u64 	%rd47, %rd88;
	cvta.to.global.u64 	%rd48, %rd9;
	cvta.to.global.u64 	%rd49, %rd99;
	cvta.to.global.u64 	%rd50, %rd92;
	cvta.to.global.u64 	%rd51, %rd96;
	cvta.to.global.u64 	%rd52, %rd89;
	cvta.to.global.u64 	%rd53, %rd10;
	cvta.to.global.u64 	%rd54, %rd100;
	mul.wide.s32 	%rd55, %r3, 8;
	add.s64 	%rd56, %rd29, %rd55;
	ld.global.f64 	%fd1, [%rd56];
	add.s64 	%rd57, %rd30, %rd55;
	ld.global.f64 	%fd2, [%rd57];
	add.f64 	%fd3, %fd1, %fd2;
	mul.f64 	%fd4, %fd3, 0d3FE0000000000000;
	add.s64 	%rd58, %rd31, %rd55;
	ld.global.f64 	%fd5, [%rd58];
	add.s64 	%rd59, %rd32, %rd55;
	ld.global.f64 	%fd6, [%rd59];
	add.f64 	%fd7, %fd5, %fd6;
	mul.f64 	%fd8, %fd7, 0d3FE0000000000000;
	add.s64 	%rd60, %rd33, %rd55;
	st.global.f64 	[%rd60], %fd4;
	add.s64 	%rd61, %rd34, %rd55;
	st.global.f64 	[%rd61], %fd8;
	add.s64 	%rd62, %rd35, %rd55;
	ld.global.f64 	%fd9, [%rd62];
	add.s64 	%rd63, %rd36, %rd55;
	ld.global.f64 	%fd10, [%rd63];
	add.f64 	%fd11, %fd9, %fd10;
	mul.f64 	%fd12, %fd11, 0d3FE0000000000000;
	abs.f64 	%fd13, %fd4;
	add.f64 	%fd14, %fd13, %fd8;
	mul.f64 	%fd15, %fd14, 0d3FE0000000000000;
	add.s64 	%rd64, %rd37, %rd55;
	ld.global.f64 	%fd16, [%rd64];
	add.s64 	%rd65, %rd38, %rd55;
	ld.global.f64 	%fd17, [%rd65];
	sub.f64 	%fd18, %fd16, %fd17;
	mul.f64 	%fd19, %fd15, %fd18;
	sub.f64 	%fd20, %fd12, %fd19;
	add.s64 	%rd66, %rd39, %rd55;
	st.global.f64 	[%rd66], %fd20;
	add.s64 	%rd67, %rd40, %rd55;
	ld.global.f64 	%fd21, [%rd67];
	add.s64 	%rd68, %rd41, %rd55;
	ld.global.f64 	%fd22, [%rd68];
	add.f64 	%fd23, %fd21, %fd22;
	mul.f64 	%fd24, %fd23, 0d3FE0000000000000;
	add.s64 	%rd69, %rd42, %rd55;
	ld.global.f64 	%fd25, [%rd69];
	add.s64 	%rd70, %rd43, %rd55;
	ld.global.f64 	%fd26, [%rd70];
	sub.f64 	%fd27, %fd25, %fd26;
	mul.f64 	%fd28, %fd15, %fd27;
	sub.f64 	%fd29, %fd24, %fd28;
	add.s64 	%rd71, %rd44, %rd55;
	st.global.f64 	[%rd71], %fd29;
	add.s64 	%rd72, %rd45, %rd55;
	ld.global.f64 	%fd30, [%rd72];
	add.s64 	%rd73, %rd46, %rd55;
	ld.global.f64 	%fd31, [%rd73];
	add.f64 	%fd32, %fd30, %fd31;
	mul.f64 	%fd33, %fd32, 0d3FE0000000000000;
	add.s64 	%rd74, %rd47, %rd55;
	ld.global.f64 	%fd34, [%rd74];
	add.s64 	%rd75, %rd48, %rd55;
	ld.global.f64 	%fd35, [%rd75];
	sub.f64 	%fd36, %fd34, %fd35;
	mul.f64 	%fd37, %fd15, %fd36;
	sub.f64 	%fd38, %fd33, %fd37;
	add.s64 	%rd76, %rd49, %rd55;
	st.global.f64 	[%rd76], %fd38;
	add.s64 	%rd77, %rd50, %rd55;
	ld.global.f64 	%fd39, [%rd77];
	add.s64 	%rd78, %rd51, %rd55;
	ld.global.f64 	%fd40, [%rd78];
	add.f64 	%fd41, %fd39, %fd40;
	mul.f64 	%fd42, %fd41, 0d3FE0000000000000;
	add.s64 	%rd79, %rd52, %rd55;
	ld.global.f64 	%fd43, [%rd79];
	add.s64 	%rd80, %rd53, %rd55;
	ld.global.f64 	%fd44, [%rd80];
	sub.f64 	%fd45, %fd43, %fd44;
	mul.f64 	%fd46, %fd15, %fd45;
	sub.f64 	%fd47, %fd42, %fd46;
	add.s64 	%rd81, %rd54, %rd55;
	st.global.f64 	[%rd81], %fd47;
	st.local.v2.u32 	[%rd28], {%r1, %r2};
	mov.u64 	%rd82, $str;
	cvta.global.u64 	%rd83, %rd82;
	{ // callseq 0, 0
	.param .b64 param0;
	st.param.b64 	[param0], %rd83;
	.param .b64 param1;
	st.param.b64 	[param1], %rd27;
	.param .b32 retval0;
	call.uni (retval0), 
	vprintf, 
	(
	param0, 
	param1
	);
	ld.param.b32 	%r6, [retval0];
	} // callseq 0
$L__BB0_2:
	ret;

}


// ===== COMPILED SASS (sm_100) =====

	.target	sm_100

	.elftype	@"ET_EXEC"


//--------------------- .note.nv.tkinfo           --------------------------
	.section	.note.nv.tkinfo,"",@"SHT_NOTE"
	.sectionflags	@"SHF_NOTE_NV_TKINFO"
	.tkinfo
        /*0018*/ 	.word	0x00000002
        /*0030*/ 	.string	""
        /*0030*/ 	.string	"ptxas"
        /*0030*/ 	.string	"Cuda compilation tools, release 13.0, V13.0.88"
        /*0030*/ 	.string	"Build cuda_13.0.r13.0/compiler.36424714_0"
        /*0030*/ 	.string	"-arch sm_100 -m 64 "



//--------------------- .note.nv.cuinfo           --------------------------
	.section	.note.nv.cuinfo,"",@"SHT_NOTE"
	.sectionflags	@"SHF_NOTE_NV_CUINFO"
        /*0018*/ 	.short	0x0002
        /*001a*/ 	.short	0x0064
        /*001c*/ 	.short	0x0082
	.zero		2


//--------------------- .nv.info                  --------------------------
	.section	.nv.info,"",@"SHT_CUDA_INFO"
	.align	4


	//----- nvinfo : EIATTR_REGCOUNT
	.align		4
        /*0000*/ 	.byte	0x04, 0x2f
        /*0002*/ 	.short	(.L_2 - .L_1)
	.align		4
.L_1:
        /*0004*/ 	.word	index@(_Z9d_rusanoviPdS_S_S_S_S_S_S_S_S_S_S_S_S_S_S_S_S_S_S_S_S_S_S_S_S_)
        /*0008*/ 	.word	0x00000020


	//----- nvinfo : EIATTR_FRAME_SIZE
	.align		4
.L_2:
        /*000c*/ 	.byte	0x04, 0x11
        /*000e*/ 	.short	(.L_4 - .L_3)
	.align		4
.L_3:
        /*0010*/ 	.word	index@(_Z9d_rusanoviPdS_S_S_S_S_S_S_S_S_S_S_S_S_S_S_S_S_S_S_S_S_S_S_S_S_)
        /*0014*/ 	.word	0x00000008


	//----- nvinfo : EIATTR_MIN_STACK_SIZE
	.align		4
.L_4:
        /*0018*/ 	.byte	0x04, 0x12
        /*001a*/ 	.short	(.L_6 - .L_5)
	.align		4
.L_5:
        /*001c*/ 	.word	index@(_Z9d_rusanoviPdS_S_S_S_S_S_S_S_S_S_S_S_S_S_S_S_S_S_S_S_S_S_S_S_S_)
        /*0020*/ 	.word	0x00000008
.L_6:


//--------------------- .nv.compat                --------------------------
	.section	.nv.compat,"",@"SHT_CUDA_COMPAT_INFO"
	.align	4
        /*0000*/ 	.byte	0x02, 0x09, 0x00, 0x00, 0x02, 0x02, 0x01, 0x00, 0x02, 0x05, 0x05, 0x00, 0x03, 0x07, 0x01, 0x01
        /*0010*/ 	.byte	0x02, 0x03, 0x00, 0x00, 0x02, 0x06, 0x01, 0x00, 0x04, 0x0b, 0x08, 0x00, 0x01, 0x00, 0x00, 0x00
        /*0020*/ 	.byte	0x00, 0x00, 0x00, 0x00


//--------------------- .nv.info._Z9d_rusanoviPdS_S_S_S_S_S_S_S_S_S_S_S_S_S_S_S_S_S_S_S_S_S_S_S_S_ --------------------------
	.section	.nv.info._Z9d_rusanoviPdS_S_S_S_S_S_S_S_S_S_S_S_S_S_S_S_S_S_S_S_S_S_S_S_S_,"",@"SHT_CUDA_INFO"
	.sectionflags	@""
	.align	4


	//----- nvinfo : EIATTR_CUDA_API_VERSION
	.align		4
        /*0000*/ 	.byte	0x04, 0x37
        /*0002*/ 	.short	(.L_8 - .L_7)
.L_7:
        /*0004*/ 	.word	0x00000082


	//----- nvinfo : EIATTR_KPARAM_INFO
	.align		4
.L_8:
        /*0008*/ 	.byte	0x04, 0x17
        /*000a*/ 	.short	(.L_10 - .L_9)
.L_9:
        /*000c*/ 	.word	0x00000000
        /*0010*/ 	.short	0x001a
        /*0012*/ 	.short	0x00d0
        /*0014*/ 	.byte	0x00, 0xf5, 0x21, 0x00


	//----- nvinfo : EIATTR_KPARAM_INFO
	.align		4
.L_10:
        /*0018*/ 	.byte	0x04, 0x17
        /*001a*/ 	.short	(.L_12 - .L_11)
.L_11:
        /*001c*/ 	.word	0x00000000
        /*0020*/ 	.short	0x0019
        /*0022*/ 	.short	0x00c8
        /*0024*/ 	.byte	0x00, 0xf5, 0x21, 0x00


	//----- nvinfo : EIATTR_KPARAM_INFO
	.align		4
.L_12:
        /*0028*/ 	.byte	0x04, 0x17
        /*002a*/ 	.short	(.L_14 - .L_13)
.L_13:
        /*002c*/ 	.word	0x00000000
        /*0030*/ 	.short	0x0018
        /*0032*/ 	.short	0x00c0
        /*0034*/ 	.byte	0x00, 0xf5, 0x21, 0x00


	//----- nvinfo : EIATTR_KPARAM_INFO
	.align		4
.L_14:
        /*0038*/ 	.byte	0x04, 0x17
        /*003a*/ 	.short	(.L_16 - .L_15)
.L_15:
        /*003c*/ 	.word	0x00000000
        /*0040*/ 	.short	0x0017
        /*0042*/ 	.short	0x00b8
        /*0044*/ 	.byte	0x00, 0xf5, 0x21, 0x00


	//----- nvinfo : EIATTR_KPARAM_INFO
	.align		4
.L_16:
        /*0048*/ 	.byte	0x04, 0x17
        /*004a*/ 	.short	(.L_18 - .L_17)
.L_17:
        /*004c*/ 	.word	0x00000000
        /*0050*/ 	.short	0x0016
        /*0052*/ 	.short	0x00b0
        /*0054*/ 	.byte	0x00, 0xf5, 0x21, 0x00


	//----- nvinfo : EIATTR_KPARAM_INFO
	.align		4
.L_18:
        /*0058*/ 	.byte	0x04, 0x17
        /*005a*/ 	.short	(.L_20 - .L_19)
.L_19:
        /*005c*/ 	.word	0x00000000
        /*0060*/ 	.short	0x0015
        /*0062*/ 	.short	0x00a8
        /*0064*/ 	.byte	0x00, 0xf5, 0x21, 0x00


	//----- nvinfo : EIATTR_KPARAM_INFO
	.align		4
.L_20:
        /*0068*/ 	.byte	0x04, 0x17
        /*006a*/ 	.short	(.L_22 - .L_21)
.L_21:
        /*006c*/ 	.word	0x00000000
        /*0070*/ 	.short	0x0014
        /*0072*/ 	.short	0x00a0
        /*0074*/ 	.byte	0x00, 0xf5, 0x21, 0x00


	//----- nvinfo : EIATTR_KPARAM_INFO
	.align		4
.L_22:
        /*0078*/ 	.byte	0x04, 0x17
        /*007a*/ 	.short	(.L_24 - .L_23)
.L_23:
        /*007c*/ 	.word	0x00000000
        /*0080*/ 	.short	0x0013
        /*0082*/ 	.short	0x0098
        /*0084*/ 	.byte	0x00, 0xf5, 0x21, 0x00


	//----- nvinfo : EIATTR_KPARAM_INFO
	.align		4
.L_24:
        /*0088*/ 	.byte	0x04, 0x17
        /*008a*/ 	.short	(.L_26 - .L_25)
.L_25:
        /*008c*/ 	.word	0x00000000
        /*0090*/ 	.short	0x0012
        /*0092*/ 	.short	0x0090
        /*0094*/ 	.byte	0x00, 0xf5, 0x21, 0x00


	//----- nvinfo : EIATTR_KPARAM_INFO
	.align		4
.L_26:
        /*0098*/ 	.byte	0x04, 0x17
        /*009a*/ 	.short	(.L_28 - .L_27)
.L_27:
        /*009c*/ 	.word	0x00000000
        /*00a0*/ 	.short	0x0011
        /*00a2*/ 	.short	0x0088
        /*00a4*/ 	.byte	0x00, 0xf5, 0x21, 0x00


	//----- nvinfo : EIATTR_KPARAM_INFO
	.align		4
.L_28:
        /*00a8*/ 	.byte	0x04, 0x17
        /*00aa*/ 	.short	(.L_30 - .L_29)
.L_29:
        /*00ac*/ 	.word	0x00000000
        /*00b0*/ 	.short	0x0010
        /*00b2*/ 	.short	0x0080
        /*00b4*/ 	.byte	0x00, 0xf5, 0x21, 0x00


	//----- nvinfo : EIATTR_KPARAM_INFO
	.align		4
.L_30:
        /*00b8*/ 	.byte	0x04, 0x17
        /*00ba*/ 	.short	(.L_32 - .L_31)
.L_31:
        /*00bc*/ 	.word	0x00000000
        /*00c0*/ 	.short	0x000f
        /*00c2*/ 	.short	0x0078
        /*00c4*/ 	.byte	0x00, 0xf5, 0x21, 0x00


	//----- nvinfo : EIATTR_KPARAM_INFO
	.align		4
.L_32:
        /*00c8*/ 	.byte	0x04, 0x17
        /*00ca*/ 	.short	(.L_34 - .L_33)
.L_33:
        /*00cc*/ 	.word	0x00000000
        /*00d0*/ 	.short	0x000e
        /*00d2*/ 	.short	0x0070
        /*00d4*/ 	.byte	0x00, 0xf5, 0x21, 0x00


	//----- nvinfo : EIATTR_KPARAM_INFO
	.align		4
.L_34:
        /*00d8*/ 	.byte	0x04, 0x17
        /*00da*/ 	.short	(.L_36 - .L_35)
.L_35:
        /*00dc*/ 	.word	0x00000000
        /*00e0*/ 	.short	0x000d
        /*00e2*/ 	.short	0x0068
        /*00e4*/ 	.byte	0x00, 0xf5, 0x21, 0x00


	//----- nvinfo : EIATTR_KPARAM_INFO
	.align		4
.L_36:
        /*00e8*/ 	.byte	0x04, 0x17
        /*00ea*/ 	.short	(.L_38 - .L_37)
.L_37:
        /*00ec*/ 	.word	0x00000000
        /*00f0*/ 	.short	0x000c
        /*00f2*/ 	.short	0x0060
        /*00f4*/ 	.byte	0x00, 0xf5, 0x21, 0x00


	//----- nvinfo : EIATTR_KPARAM_INFO
	.align		4
.L_38:
        /*00f8*/ 	.byte	0x04, 0x17
        /*00fa*/ 	.short	(.L_40 - .L_39)
.L_39:
        /*00fc*/ 	.word	0x00000000
        /*0100*/ 	.short	0x000b
        /*0102*/ 	.short	0x0058
        /*0104*/ 	.byte	0x00, 0xf5, 0x21, 0x00


	//----- nvinfo : EIATTR_KPARAM_INFO
	.align		4
.L_40:
        /*0108*/ 	.byte	0x04, 0x17
        /*010a*/ 	.short	(.L_42 - .L_41)
.L_41:
        /*010c*/ 	.word	0x00000000
        /*0110*/ 	.short	0x000a
        /*0112*/ 	.short	0x0050
        /*0114*/ 	.byte	0x00, 0xf5, 0x21, 0x00


	//----- nvinfo : EIATTR_KPARAM_INFO
	.align		4
.L_42:
        /*0118*/ 	.byte	0x04, 0x17
        /*011a*/ 	.short	(.L_44 - .L_43)
.L_43:
        /*011c*/ 	.word	0x00000000
        /*0120*/ 	.short	0x0009
        /*0122*/ 	.short	0x0048
        /*0124*/ 	.byte	0x00, 0xf5, 0x21, 0x00


	//----- nvinfo : EIATTR_KPARAM_INFO
	.align		4
.L_44:
        /*0128*/ 	.byte	0x04, 0x17
        /*012a*/ 	.short	(.L_46 - .L_45)
.L_45:
        /*012c*/ 	.word	0x00000000
        /*0130*/ 	.short	0x0008
        /*0132*/ 	.short	0x0040
        /*0134*/ 	.byte	0x00, 0xf5, 0x21, 0x00


	//----- nvinfo : EIATTR_KPARAM_INFO
	.align		4
.L_46:
        /*0138*/ 	.byte	0x04, 0x17
        /*013a*/ 	.short	(.L_48 - .L_47)
.L_47:
        /*013c*/ 	.word	0x00000000
        /*0140*/ 	.short	0x0007
        /*0142*/ 	.short	0x0038
        /*0144*/ 	.byte	0x00, 0xf5, 0x21, 0x00


	//----- nvinfo : EIATTR_KPARAM_INFO
	.align		4
.L_48:
        /*0148*/ 	.byte	0x04, 0x17
        /*014a*/ 	.short	(.L_50 - .L_49)
.L_49:
        /*014c*/ 	.word	0x00000000
        /*0150*/ 	.short	0x0006
        /*0152*/ 	.short	0x0030
        /*0154*/ 	.byte	0x00, 0xf5, 0x21, 0x00


	//----- nvinfo : EIATTR_KPARAM_INFO
	.align		4
.L_50:
        /*0158*/ 	.byte	0x04, 0x17
        /*015a*/ 	.short	(.L_52 - .L_51)
.L_51:
        /*015c*/ 	.word	0x00000000
        /*0160*/ 	.short	0x0005
        /*0162*/ 	.short	0x0028
        /*0164*/ 	.byte	0x00, 0xf5, 0x21, 0x00


	//----- nvinfo : EIATTR_KPARAM_INFO
	.align		4
.L_52:
        /*0168*/ 	.byte	0x04, 0x17
        /*016a*/ 	.short	(.L_54 - .L_53)
.L_53:
        /*016c*/ 	.word	0x00000000
        /*0170*/ 	.short	0x0004
        /*0172*/ 	.short	0x0020
        /*0174*/ 	.byte	0x00, 0xf5, 0x21, 0x00


	//----- nvinfo : EIATTR_KPARAM_INFO
	.align		4
.L_54:
        /*0178*/ 	.byte	0x04, 0x17
        /*017a*/ 	.short	(.L_56 - .L_55)
.L_55:
        /*017c*/ 	.word	0x00000000
        /*0180*/ 	.short	0x0003
        /*0182*/ 	.short	0x0018
        /*0184*/ 	.byte	0x00, 0xf5, 0x21, 0x00


	//----- nvinfo : EIATTR_KPARAM_INFO
	.align		4
.L_56:
        /*0188*/ 	.byte	0x04, 0x17
        /*018a*/ 	.short	(.L_58 - .L_57)
.L_57:
        /*018c*/ 	.word	0x00000000
        /*0190*/ 	.short	0x0002
        /*0192*/ 	.short	0x0010
        /*0194*/ 	.byte	0x00, 0xf5, 0x21, 0x00


	//----- nvinfo : EIATTR_KPARAM_INFO
	.align		4
.L_58:
        /*0198*/ 	.byte	0x04, 0x17
        /*019a*/ 	.short	(.L_60 - .L_59)
.L_59:
        /*019c*/ 	.word	0x00000000
        /*01a0*/ 	.short	0x0001
        /*01a2*/ 	.short	0x0008
        /*01a4*/ 	.byte	0x00, 0xf5, 0x21, 0x00


	//----- nvinfo : EIATTR_KPARAM_INFO
	.align		4
.L_60:
        /*01a8*/ 	.byte	0x04, 0x17
        /*01aa*/ 	.short	(.L_62 - .L_61)
.L_61:
        /*01ac*/ 	.word	0x00000000
        /*01b0*/ 	.short	0x0000
        /*01b2*/ 	.short	0x0000
        /*01b4*/ 	.byte	0x00, 0xf0, 0x11, 0x00


	//----- nvinfo : EIATTR_SPARSE_MMA_MASK
	.align		4
.L_62:
        /*01b8*/ 	.byte	0x03, 0x50
        /*01ba*/ 	.short	0x0000


	//----- nvinfo : EIATTR_MAXREG_COUNT
	.align		4
        /*01bc*/ 	.byte	0x03, 0x1b
        /*01be*/ 	.short	0x00ff


	//----- nvinfo : EIATTR_EXTERNS
	.align		4
        /*01c0*/ 	.byte	0x04, 0x0f
        /*01c2*/ 	.short	(.L_64 - .L_63)


	//   ....[0]....
	.align		4
.L_63:
        /*01c4*/ 	.word	index@(vprintf)


	//----- nvinfo : EIATTR_MERCURY_ISA_VERSION
	.align		4
.L_64:
        /*01c8*/ 	.byte	0x03, 0x5f
        /*01ca*/ 	.short	0x0101


	//----- nvinfo : EIATTR_VRC_CTA_INIT_COUNT
	.align		4
        /*01cc*/ 	.byte	0x02, 0x4a
	.zero		1
	.zero		1


	//----- nvinfo : EIATTR_SYSCALL_OFFSETS
	.align		4
        /*01d0*/ 	.byte	0x04, 0x46
        /*01d2*/ 	.short	(.L_66 - .L_65)


	//   ....[0]....
.L_65:
        /*01d4*/ 	.word	0x00000790


	//----- nvinfo : EIATTR_EXIT_INSTR_OFFSETS
	.align		4
.L_66:
        /*01d8*/ 	.byte	0x04, 0x1c
        /*01da*/ 	.short	(.L_68 - .L_67)


	//   ....[0]....
.L_67:
        /*01dc*/ 	.word	0x000000c0


	//   ....[1]....
        /*01e0*/ 	.word	0x000007a0


	//----- nvinfo : EIATTR_CRS_STACK_SIZE
	.align		4
.L_68:
        /*01e4*/ 	.byte	0x04, 0x1e
        /*01e6*/ 	.short	(.L_70 - .L_69)
.L_69:
        /*01e8*/ 	.word	0x00000000


	//----- nvinfo : EIATTR_CBANK_PARAM_SIZE
	.align		4
.L_70:
        /*01ec*/ 	.byte	0x03, 0x19
        /*01ee*/ 	.short	0x00d8


	//----- nvinfo : EIATTR_PARAM_CBANK
	.align		4
        /*01f0*/ 	.byte	0x04, 0x0a
        /*01f2*/ 	.short	(.L_72 - .L_71)
	.align		4
.L_71:
        /*01f4*/ 	.word	index@(.nv.constant0._Z9d_rusanoviPdS_S_S_S_S_S_S_S_S_S_S_S_S_S_S_S_S_S_S_S_S_S_S_S_S_)
        /*01f8*/ 	.short	0x0380
        /*01fa*/ 	.short	0x00d8


	//----- nvinfo : EIATTR_SW_WAR
	.align		4
.L_72:
        /*01fc*/ 	.byte	0x04, 0x36
        /*01fe*/ 	.short	(.L_74 - .L_73)
.L_73:
        /*0200*/ 	.word	0x00000008
.L_74:


//--------------------- .nv.callgraph             --------------------------
	.section	.nv.callgraph,"",@"SHT_CUDA_CALLGRAPH"
	.align	4
	.sectionentsize	8
	.align		4
        /*0000*/ 	.word	0x00000000
	.align		4
        /*0004*/ 	.word	0xffffffff
	.align		4
        /*0008*/ 	.word	index@(_Z9d_rusanoviPdS_S_S_S_S_S_S_S_S_S_S_S_S_S_S_S_S_S_S_S_S_S_S_S_S_)
	.align		4
        /*000c*/ 	.word	index@(vprintf)
	.align		4
        /*0010*/ 	.word	0x00000000
	.align		4
        /*0014*/ 	.word	0xfffffffe
	.align		4
        /*0018*/ 	.word	0x00000000
	.align		4
        /*001c*/ 	.word	0xfffffffd
	.align		4
        /*0020*/ 	.word	0x00000000
	.align		4
        /*0024*/ 	.word	0xfffffffc


//--------------------- .nv.constant4             --------------------------
	.section	.nv.constant4,"a",@progbits
	.align	8
	.align		8
.nv.constant4:
        /*0000*/ 	.dword	vprintf
	.align		8
        /*0008*/ 	.dword	$str


//--------------------- .text._Z9d_rusanoviPdS_S_S_S_S_S_S_S_S_S_S_S_S_S_S_S_S_S_S_S_S_S_S_S_S_ --------------------------
	.section	.text._Z9d_rusanoviPdS_S_S_S_S_S_S_S_S_S_S_S_S_S_S_S_S_S_S_S_S_S_S_S_S_,"ax",@progbits
	.align	128
        .global         _Z9d_rusanoviPdS_S_S_S_S_S_S_S_S_S_S_S_S_S_S_S_S_S_S_S_S_S_S_S_S_
        .type           _Z9d_rusanoviPdS_S_S_S_S_S_S_S_S_S_S_S_S_S_S_S_S_S_S_S_S_S_S_S_S_,@function
        .size           _Z9d_rusanoviPdS_S_S_S_S_S_S_S_S_S_S_S_S_S_S_S_S_S_S_S_S_S_S_S_S_,(.L_x_2 - _Z9d_rusanoviPdS_S_S_S_S_S_S_S_S_S_S_S_S_S_S_S_S_S_S_S_S_S_S_S_S_)
        .other          _Z9d_rusanoviPdS_S_S_S_S_S_S_S_S_S_S_S_S_S_S_S_S_S_S_S_S_S_S_S_S_,@"STO_CUDA_ENTRY STV_DEFAULT"
_Z9d_rusanoviPdS_S_S_S_S_S_S_S_S_S_S_S_S_S_S_S_S_S_S_S_S_S_S_S_S_:
.text._Z9d_rusanoviPdS_S_S_S_S_S_S_S_S_S_S_S_S_S_S_S_S_S_S_S_S_S_S_S_S_:
[----:B------:R-:W0:Y:S01]  /*0000*/  LDC R1, c[0x0][0x37c] ;  /* 0x0000df00ff017b82 */ /* 0x000e220000000800 */
[----:B------:R-:W1:Y:S01]  /*0010*/  S2R R2, SR_CTAID.X ;  /* 0x0000000000027919 */ /* 0x000e620000002500 */
[----:B------:R-:W2:Y:S01]  /*0020*/  LDCU UR5, c[0x0][0x2fc] ;  /* 0x00005f80ff0577ac */ /* 0x000ea20008000800 */
[----:B0-----:R-:W-:Y:S01]  /*0030*/  IADD3 R1, PT, PT, R1, -0x8, RZ ;  /* 0xfffffff801017810 */ /* 0x001fe20007ffe0ff */
[----:B------:R-:W1:Y:S01]  /*0040*/  S2R R3, SR_TID.X ;  /* 0x0000000000037919 */ /* 0x000e620000002100 */
[----:B------:R-:W1:Y:S01]  /*0050*/  LDCU UR6, c[0x0][0x360] ;  /* 0x00006c00ff0677ac */ /* 0x000e620008000800 */
[----:B------:R-:W0:Y:S01]  /*0060*/  LDCU UR7, c[0x0][0x380] ;  /* 0x00007000ff0777ac */ /* 0x000e220008000800 */
[----:B------:R-:W3:Y:S02]  /*0070*/  LDCU UR4, c[0x0][0x2f8] ;  /* 0x00005f00ff0477ac */ /* 0x000ee40008000800 */
[----:B---3--:R-:W-:-:S04]  /*0080*/  IADD3 R6, P1, PT, R1, UR4, RZ ;  /* 0x0000000401067c10 */ /* 0x008fc8000ff3e0ff */
[----:B--2---:R-:W-:Y:S01]  /*0090*/  IADD3.X R7, PT, PT, RZ, UR5, RZ, P1, !PT ;  /* 0x00000005ff077c10 */ /* 0x004fe20008ffe4ff */
[----:B-1----:R-:W-:-:S05]  /*00a0*/  IMAD R10, R2, UR6, R3 ;  /* 0x00000006020a7c24 */ /* 0x002fca000f8e0203 */
[----:B0-----:R-:W-:-:S13]  /*00b0*/  ISETP.GE.AND P0, PT, R10, UR7, PT ;  /* 0x000000070a007c0c */ /* 0x001fda000bf06270 */
[----:B------:R-:W-:Y:S05]  /*00c0*/  @P0 EXIT ;  /* 0x000000000000094d */ /* 0x000fea0003800000 */
[----:B------:R-:W0:Y:S01]  /*00d0*/  LDC.64 R4, c[0x0][0x388] ;  /* 0x0000e200ff047b82 */ /* 0x000e220000000a00 */
[----:B------:R-:W1:Y:S07]  /*00e0*/  LDCU.64 UR4, c[0x0][0x358] ;  /* 0x00006b00ff0477ac */ /* 0x000e6e0008000a00 */
[----:B------:R-:W2:Y:S08]  /*00f0*/  LDC.64 R26, c[0x0][0x390] ;  /* 0x0000e400ff1a7b82 */ /* 0x000eb00000000a00 */
[----:B------:R-:W3:Y:S08]  /*0100*/  LDC.64 R8, c[0x0][0x398] ;  /* 0x0000e600ff087b82 */ /* 0x000ef00000000a00 */
[----:B------:R-:W4:Y:S01]  /*0110*/  LDC.64 R24, c[0x0][0x3a0] ;  /* 0x0000e800ff187b82 */ /* 0x000f220000000a00 */
[----:B0-----:R-:W-:-:S07]  /*0120*/  IMAD.WIDE R4, R10, 0x8, R4 ;  /* 0x000000080a047825 */ /* 0x001fce00078e0204 */
[----:B------:R-:W0:Y:S01]  /*0130*/  LDC.64 R12, c[0x0][0x3a8] ;  /* 0x0000ea00ff0c7b82 */ /* 0x000e220000000a00 */
[C---:B--2---:R-:W-:Y:S01]  /*0140*/  IMAD.WIDE R26, R10.reuse, 0x8, R26 ;  /* 0x000000080a1a7825 */ /* 0x044fe200078e021a */
[----:B-1----:R-:W2:Y:S06]  /*0150*/  LDG.E.64 R4, desc[UR4][R4.64] ;  /* 0x0000000404047981 */ /* 0x002eac000c1e1b00 */
[----:B------:R-:W1:Y:S01]  /*0160*/  LDC.64 R14, c[0x0][0x3b0] ;  /* 0x0000ec00ff0e7b82 */ /* 0x000e620000000a00 */
[C---:B---3--:R-:W-:Y:S01]  /*0170*/  IMAD.WIDE R8, R10.reuse, 0x8, R8 ;  /* 0x000000080a087825 */ /* 0x048fe200078e0208 */
[----:B------:R-:W2:Y:S06]  /*0180*/  LDG.E.64 R26, desc[UR4][R26.64] ;  /* 0x000000041a1a7981 */ /* 0x000eac000c1e1b00 */
[----:B------:R-:W3:Y:S01]  /*0190*/  LDC.64 R20, c[0x0][0x3d8] ;  /* 0x0000f600ff147b82 */ /* 0x000ee20000000a00 */
[C---:B----4-:R-:W-:Y:S01]  /*01a0*/  IMAD.WIDE R24, R10.reuse, 0x8, R24 ;  /* 0x000000080a187825 */ /* 0x050fe200078e0218 */
[----:B------:R-:W4:Y:S06]  /*01b0*/  LDG.E.64 R8, desc[UR4][R8.64] ;  /* 0x0000000408087981 */ /* 0x000f2c000c1e1b00 */
[----:B------:R-:W5:Y:S01]  /*01c0*/  LDC.64 R22, c[0x0][0x3b8] ;  /* 0x0000ee00ff167b82 */ /* 0x000f620000000a00 */
[----:B------:R-:W4:Y:S07]  /*01d0*/  LDG.E.64 R24, desc[UR4][R24.64] ;  /* 0x0000000418187981 */ /* 0x000f2e000c1e1b00 */
[----:B------:R-:W0:Y:S08]  /*01e0*/  LDC.64 R16, c[0x0][0x3f8] ;  /* 0x0000fe00ff107b82 */ /* 0x000e300000000a00 */
[----:B------:R-:W1:Y:S01]  /*01f0*/  LDC.64 R18, c[0x0][0x418] ;  /* 0x00010600ff127b82 */ /* 0x000e620000000a00 */
[----:B------:R-:W-:Y:S01]  /*0200*/  MOV R0, 0x0 ;  /* 0x0000000000007802 */ /* 0x000fe20000000f00 */
[----:B------:R-:W3:Y:S01]  /*0210*/  LDCU.64 UR6, c[0x4][0x8] ;  /* 0x01000100ff0677ac */ /* 0x000ee20008000a00 */
[----:B0-----:R-:W-:-:S04]  /*0220*/  IMAD.WIDE R16, R10, 0x8, R16 ;  /* 0x000000080a107825 */ /* 0x001fc800078e0210 */
[----:B-1----:R-:W-:Y:S01]  /*0230*/  IMAD.WIDE R18, R10, 0x8, R18 ;  /* 0x000000080a127825 */ /* 0x002fe200078e0212 */
[----:B--2---:R-:W-:-:S03]  /*0240*/  DADD R28, R4, R26 ;  /* 0x00000000041c7229 */ /* 0x004fc6000000001a */
[----:B------:R-:W-:-:S05]  /*0250*/  IMAD.WIDE R26, R10, 0x8, R14 ;  /* 0x000000080a1a7825 */ /* 0x000fca00078e020e */
[----:B------:R-:W-:Y:S02]  /*0260*/  DMUL R4, R28, 0.5 ;  /* 0x3fe000001c047828 */ /* 0x000fe40000000000 */
[----:B----4-:R-:W-:Y:S01]  /*0270*/  DADD R8, R8, R24 ;  /* 0x0000000008087229 */ /* 0x010fe20000000018 */
[C---:B-----5:R-:W-:Y:S02]  /*0280*/  IMAD.WIDE R14, R10.reuse, 0x8, R22 ;  /* 0x000000080a0e7825 */ /* 0x060fe400078e0216 */
[----:B------:R-:W0:Y:S02]  /*0290*/  LDC.64 R22, c[0x0][0x438] ;  /* 0x00010e00ff167b82 */ /* 0x000e240000000a00 */
[----:B------:R-:W-:-:S03]  /*02a0*/  IMAD.WIDE R24, R10, 0x8, R12 ;  /* 0x000000080a187825 */ /* 0x000fc600078e020c */
[----:B------:R-:W-:Y:S01]  /*02b0*/  DMUL R8, R8, 0.5 ;  /* 0x3fe0000008087828 */ /* 0x000fe20000000000 */
[C---:B---3--:R-:W-:Y:S01]  /*02c0*/  IMAD.WIDE R12, R10.reuse, 0x8, R20 ;  /* 0x000000080a0c7825 */ /* 0x048fe200078e0214 */
[----:B------:R1:W-:Y:S01]  /*02d0*/  STG.E.64 desc[UR4][R24.64], R4 ;  /* 0x0000000418007986 */ /* 0x0003e2000c101b04 */
[----:B------:R-:W2:Y:S04]  /*02e0*/  LDC.64 R20, c[0x0][0x3e0] ;  /* 0x0000f800ff147b82 */ /* 0x000ea80000000a00 */
[----:B------:R3:W-:Y:S04]  /*02f0*/  STG.E.64 desc[UR4][R26.64], R8 ;  /* 0x000000081a007986 */ /* 0x0007e8000c101b04 */
[----:B------:R-:W4:Y:S04]  /*0300*/  LDG.E.64 R12, desc[UR4][R12.64] ;  /* 0x000000040c0c7981 */ /* 0x000f28000c1e1b00 */
[----:B------:R-:W4:Y:S04]  /*0310*/  LDG.E.64 R14, desc[UR4][R14.64] ;  /* 0x000000040e0e7981 */ /* 0x000f28000c1e1b00 */
[----:B------:R-:W5:Y:S04]  /*0320*/  LDG.E.64 R16, desc[UR4][R16.64] ;  /* 0x0000000410107981 */ /* 0x000f68000c1e1b00 */
[----:B------:R-:W5:Y:S01]  /*0330*/  LDG.E.64 R18, desc[UR4][R18.64] ;  /* 0x0000000412127981 */ /* 0x000f62000c1e1b00 */
[----:B------:R-:W-:Y:S01]  /*0340*/  DADD R28, |R4|, R8 ;  /* 0x00000000041c7229 */ /* 0x000fe20000000208 */
[----:B-1----:R-:W1:Y:S08]  /*0350*/  LDC.64 R4, c[0x0][0x3c0] ;  /* 0x0000f000ff047b82 */ /* 0x002e700000000a00 */
[----:B---3--:R-:W3:Y:S01]  /*0360*/  LDC.64 R8, c[0x0][0x400] ;  /* 0x00010000ff087b82 */ /* 0x008ee20000000a00 */
[----:B-1----:R-:W-:-:S04]  /*0370*/  IMAD.WIDE R4, R10, 0x8, R4 ;  /* 0x000000080a047825 */ /* 0x002fc800078e0204 */
[----:B---3--:R-:W-:Y:S01]  /*0380*/  IMAD.WIDE R8, R10, 0x8, R8 ;  /* 0x000000080a087825 */ /* 0x008fe200078e0208 */
[----:B----4-:R-:W-:Y:S02]  /*0390*/  DADD R24, R12, -R14 ;  /* 0x000000000c187229 */ /* 0x010fe4000000080e */
[----:B------:R-:W-:Y:S01]  /*03a0*/  DMUL R12, R28, 0.5 ;  /* 0x3fe000001c0c7828 */ /* 0x000fe20000000000 */
[----:B------:R-:W1:Y:S01]  /*03b0*/  LDC.64 R14, c[0x0][0x420] ;  /* 0x00010800ff0e7b82 */ /* 0x000e620000000a00 */
[----:B-----5:R-:W-:-:S06]  /*03c0*/  DADD R26, R16, R18 ;  /* 0x00000000101a7229 */ /* 0x020fcc0000000012 */
[----:B------:R-:W-:Y:S01]  /*03d0*/  DMUL R24, R12, R24 ;  /* 0x000000180c187228 */ /* 0x000fe20000000000 */
[C---:B--2---:R-:W-:Y:S01]  /*03e0*/  IMAD.WIDE R28, R10.reuse, 0x8, R20 ;  /* 0x000000080a1c7825 */ /* 0x044fe200078e0214 */
[----:B------:R-:W2:Y:S06]  /*03f0*/  LDC.64 R18, c[0x0][0x3c8] ;  /* 0x0000f200ff127b82 */ /* 0x000eac0000000a00 */
[----:B------:R-:W-:Y:S01]  /*0400*/  DFMA R24, R26, 0.5, -R24 ;  /* 0x3fe000001a18782b */ /* 0x000fe20000000818 */
[C---:B0-----:R-:W-:Y:S01]  /*0410*/  IMAD.WIDE R26, R10.reuse, 0x8, R22 ;  /* 0x000000080a1a7825 */ /* 0x041fe200078e0216 */
[----:B------:R-:W0:Y:S05]  /*0420*/  LDC.64 R20, c[0x0][0x440] ;  /* 0x00011000ff147b82 */ /* 0x000e2a0000000a00 */
[----:B------:R0:W-:Y:S01]  /*0430*/  STG.E.64 desc[UR4][R26.64], R24 ;  /* 0x000000181a007986 */ /* 0x0001e2000c101b04 */
[----:B-1----:R-:W-:-:S03]  /*0440*/  IMAD.WIDE R22, R10, 0x8, R14 ;  /* 0x000000080a167825 */ /* 0x002fc600078e020e */
[----:B------:R-:W3:Y:S01]  /*0450*/  LDG.E.64 R16, desc[UR4][R28.64] ;  /* 0x000000041c107981 */ /* 0x000ee2000c1e1b00 */
[----:B------:R-:W1:Y:S03]  /*0460*/  LDC.64 R14, c[0x0][0x3e8] ;  /* 0x0000fa00ff0e7b82 */ /* 0x000e660000000a00 */
[----:B------:R-:W3:Y:S04]  /*0470*/  LDG.E.64 R4, desc[UR4][R4.64] ;  /* 0x0000000404047981 */ /* 0x000ee8000c1e1b00 */
[----:B------:R-:W4:Y:S04]  /*0480*/  LDG.E.64 R8, desc[UR4][R8.64] ;  /* 0x0000000408087981 */ /* 0x000f28000c1e1b00 */
[----:B------:R-:W4:Y:S01]  /*0490*/  LDG.E.64 R22, desc[UR4][R22.64] ;  /* 0x0000000416167981 */ /* 0x000f22000c1e1b00 */
[----:B0-----:R-:W-:-:S02]  /*04a0*/  IMAD.WIDE R26, R10, 0x8, R20 ;  /* 0x000000080a1a7825 */ /* 0x001fc400078e0214 */
[----:B------:R-:W0:Y:S01]  /*04b0*/  LDC.64 R20, c[0x0][0x448] ;  /* 0x00011200ff147b82 */ /* 0x000e220000000a00 */
[----:B---3--:R-:W-:-:S07]  /*04c0*/  DADD R28, R16, -R4 ;  /* 0x00000000101c7229 */ /* 0x008fce0000000804 */
[----:B------:R-:W3:Y:S08]  /*04d0*/  LDC.64 R4, c[0x0][0x428] ;  /* 0x00010a00ff047b82 */ /* 0x000ef00000000a00 */
[----:B------:R-:W5:Y:S01]  /*04e0*/  LDC.64 R16, c[0x0][0x408] ;  /* 0x00010200ff107b82 */ /* 0x000f620000000a00 */
[----:B----4-:R-:W-:Y:S02]  /*04f0*/  DADD R24, R8, R22 ;  /* 0x0000000008187229 */ /* 0x010fe40000000016 */
[----:B------:R-:W-:Y:S01]  /*0500*/  DMUL R28, R12, R28 ;  /* 0x0000001c0c1c7228 */ /* 0x000fe20000000000 */
[----:B-1----:R-:W-:-:S04]  /*0510*/  IMAD.WIDE R8, R10, 0x8, R14 ;  /* 0x000000080a087825 */ /* 0x002fc800078e020e */
[----:B--2---:R-:W-:Y:S02]  /*0520*/  IMAD.WIDE R14, R10, 0x8, R18 ;  /* 0x000000080a0e7825 */ /* 0x004fe400078e0212 */
[----:B------:R-:W1:Y:S01]  /*0530*/  LDC.64 R18, c[0x0][0x3d0] ;  /* 0x0000f400ff127b82 */ /* 0x000e620000000a00 */
[----:B------:R-:W-:-:S07]  /*0540*/  DFMA R24, R24, 0.5, -R28 ;  /* 0x3fe000001818782b */ /* 0x000fce000000081c */
[----:B------:R2:W-:Y:S01]  /*0550*/  STG.E.64 desc[UR4][R26.64], R24 ;  /* 0x000000181a007986 */ /* 0x0005e2000c101b04 */
[----:B---3--:R-:W-:-:S03]  /*0560*/  IMAD.WIDE R22, R10, 0x8, R4 ;  /* 0x000000080a167825 */ /* 0x008fc600078e0204 */
[----:B------:R-:W3:Y:S04]  /*0570*/  LDG.E.64 R8, desc[UR4][R8.64] ;  /* 0x0000000408087981 */ /* 0x000ee8000c1e1b00 */
[----:B------:R-:W3:Y:S01]  /*0580*/  LDG.E.64 R14, desc[UR4][R14.64] ;  /* 0x000000040e0e7981 */ /* 0x000ee2000c1e1b00 */
[C---:B-----5:R-:W-:Y:S02]  /*0590*/  IMAD.WIDE R28, R10.reuse, 0x8, R16 ;  /* 0x000000080a1c7825 */ /* 0x060fe400078e0210 */
[----:B------:R-:W4:Y:S01]  /*05a0*/  LDC.64 R16, c[0x0][0x3f0] ;  /* 0x0000fc00ff107b82 */ /* 0x000f220000000a00 */
[----:B------:R-:W5:Y:S04]  /*05b0*/  LDG.E.64 R22, desc[UR4][R22.64] ;  /* 0x0000000416167981 */ /* 0x000f68000c1e1b00 */
[----:B------:R3:W5:Y:S01]  /*05c0*/  LDG.E.64 R4, desc[UR4][R28.64] ;  /* 0x000000041c047981 */ /* 0x000762000c1e1b00 */
[----:B0-----:R-:W-:-:S02]  /*05d0*/  IMAD.WIDE R20, R10, 0x8, R20 ;  /* 0x000000080a147825 */ /* 0x001fc400078e0214 */
[----:B--2---:R-:W0:Y:S02]  /*05e0*/  LDC.64 R26, c[0x0][0x450] ;  /* 0x00011400ff1a7b82 */ /* 0x004e240000000a00 */
[----:B-1----:R-:W-:Y:S01]  /*05f0*/  IMAD.WIDE R18, R10, 0x8, R18 ;  /* 0x000000080a127825 */ /* 0x002fe200078e0212 */
[----:B---3--:R-:W-:-:S05]  /*0600*/  DADD R28, R8, -R14 ;  /* 0x00000000081c7229 */ /* 0x008fca000000080e */
[----:B------:R-:W1:Y:S08]  /*0610*/  LDC.64 R8, c[0x0][0x410] ;  /* 0x00010400ff087b82 */ /* 0x000e700000000a00 */
[----:B------:R-:W2:Y:S01]  /*0620*/  LDC.64 R14, c[0x0][0x430] ;  /* 0x00010c00ff0e7b82 */ /* 0x000ea20000000a00 */
[----:B-----5:R-:W-:Y:S02]  /*0630*/  DADD R4, R4, R22 ;  /* 0x0000000004047229 */ /* 0x020fe40000000016 */
[----:B------:R-:W-:-:S08]  /*0640*/  DMUL R24, R12, R28 ;  /* 0x0000001c0c187228 */ /* 0x000fd00000000000 */
[----:B------:R-:W-:Y:S01]  /*0650*/  DFMA R24, R4, 0.5, -R24 ;  /* 0x3fe000000418782b */ /* 0x000fe20000000818 */
[----:B----4-:R-:W-:-:S06]  /*0660*/  IMAD.WIDE R4, R10, 0x8, R16 ;  /* 0x000000080a047825 */ /* 0x010fcc00078e0210 */
[----:B------:R3:W-:Y:S01]  /*0670*/  STG.E.64 desc[UR4][R20.64], R24 ;  /* 0x0000001814007986 */ /* 0x0007e2000c101b04 */
[----:B-1----:R-:W-:-:S03]  /*0680*/  IMAD.WIDE R16, R10, 0x8, R8 ;  /* 0x000000080a107825 */ /* 0x002fc600078e0208 */
[----:B------:R-:W4:Y:S01]  /*0690*/  LDG.E.64 R4, desc[UR4][R4.64] ;  /* 0x0000000404047981 */ /* 0x000f22000c1e1b00 */
[----:B--2---:R-:W-:-:S03]  /*06a0*/  IMAD.WIDE R14, R10, 0x8, R14 ;  /* 0x000000080a0e7825 */ /* 0x004fc600078e020e */
[----:B------:R-:W4:Y:S04]  /*06b0*/  LDG.E.64 R18, desc[UR4][R18.64] ;  /* 0x0000000412127981 */ /* 0x000f28000c1e1b00 */
[----:B------:R-:W2:Y:S04]  /*06c0*/  LDG.E.64 R16, desc[UR4][R16.64] ;  /* 0x0000000410107981 */ /* 0x000ea8000c1e1b00 */
[----:B------:R-:W2:Y:S01]  /*06d0*/  LDG.E.64 R14, desc[UR4][R14.64] ;  /* 0x000000040e0e7981 */ /* 0x000ea2000c1e1b00 */
[----:B0-----:R-:W-:-:S03]  /*06e0*/  IMAD.WIDE R10, R10, 0x8, R26 ;  /* 0x000000080a0a7825 */ /* 0x001fc600078e021a */
[----:B------:R3:W-:Y:S01]  /*06f0*/  STL.64 [R1], R2 ;  /* 0x0000000201007387 */ /* 0x0007e20000100a00 */
[----:B----4-:R-:W-:Y:S02]  /*0700*/  DADD R22, R4, -R18 ;  /* 0x0000000004167229 */ /* 0x010fe40000000812 */
[----:B--2---:R-:W-:-:S06]  /*0710*/  DADD R8, R16, R14 ;  /* 0x0000000010087229 */ /* 0x004fcc000000000e */
[----:B------:R-:W-:-:S08]  /*0720*/  DMUL R22, R12, R22 ;  /* 0x000000160c167228 */ /* 0x000fd00000000000 */
[----:B------:R-:W-:Y:S01]  /*0730*/  DFMA R8, R8, 0.5, -R22 ;  /* 0x3fe000000808782b */ /* 0x000fe20000000816 */
[----:B------:R3:W0:Y:S06]  /*0740*/  LDC.64 R12, c[0x4][R0] ;  /* 0x01000000000c7b82 */ /* 0x00062c0000000a00 */
[----:B------:R3:W-:Y:S01]  /*0750*/  STG.E.64 desc[UR4][R10.64], R8 ;  /* 0x000000080a007986 */ /* 0x0007e2000c101b04 */
[----:B------:R-:W-:Y:S02]  /*0760*/  MOV R4, UR6 ;  /* 0x0000000600047c02 */ /* 0x000fe40008000f00 */
[----:B------:R-:W-:-:S07]  /*0770*/  MOV R5, UR7 ;  /* 0x0000000700057c02 */ /* 0x000fce0008000f00 */
[----:B---3--:R-:W-:-:S07]  /*0780*/  LEPC R20, `(.L_x_0) ;  /* 0x000000001014794e */ /* 0x008fce0000000000 */
[----:B0-----:R-:W-:Y:S05]  /*0790*/  CALL.ABS.NOINC R12 ;  /* 0x000000000c007343 */ /* 0x001fea0003c00000 */
.L_x_0:
[----:B------:R-:W-:Y:S05]  /*07a0*/  EXIT ;  /* 0x000000000000794d */ /* 0x000fea0003800000 */
.L_x_1:
[----:B------:R-:W-:-:S00]  /*07b0*/  BRA `(.L_x_1) ;  /* 0xfffffffc00fc7947 */ /* 0x000fc0000383ffff */
[----:B------:R-:W-:-:S00]  /*07c0*/  NOP ;  /* 0x0000000000007918 */ /* 0x000fc00000000000 */
        /* <DEDUP_REMOVED lines=11> */
.L_x_2:


//--------------------- .nv.global.init           --------------------------
	.section	.nv.global.init,"aw",@progbits
.nv.global.init:
	.type		$str,@object
	.size		$str,(.L_0 - $str)
$str:
        /*0000*/ 	.byte	0x48, 0x65, 0x6c, 0x6c, 0x6f, 0x20, 0x66, 0x72, 0x6f, 0x6d, 0x20, 0x62, 0x6c, 0x6f, 0x63, 0x6b
        /*0010*/ 	.byte	0x3a, 0x20, 0x25, 0x75, 0x2c, 0x20, 0x74, 0x68, 0x72, 0x65, 0x61, 0x64, 0x3a, 0x20, 0x25, 0x75
        /*0020*/ 	.byte	0x0a, 0x00
.L_0:


//--------------------- .nv.shared.reserved.0     --------------------------
	.section	.nv.shared.reserved.0,"aw",@nobits
	.weak		__nv_reservedSMEM_offset_0_alias
	.size		__nv_reservedSMEM_offset_0_alias, 0, 64
	.other		__nv_reservedSMEM_offset_0_alias,@"STO_CUDA_RESERVED_SHARED STV_DEFAULT"
__nv_reservedSMEM_offset_0_alias:
	.zero		0
	.zero		64


//--------------------- .nv.constant0._Z9d_rusanoviPdS_S_S_S_S_S_S_S_S_S_S_S_S_S_S_S_S_S_S_S_S_S_S_S_S_ --------------------------
	.section	.nv.constant0._Z9d_rusanoviPdS_S_S_S_S_S_S_S_S_S_S_S_S_S_S_S_S_S_S_S_S_S_S_S_S_,"a",@progbits
	.sectionflags	@""
	.align	4
.nv.constant0._Z9d_rusanoviPdS_S_S_S_S_S_S_S_S_S_S_S_S_S_S_S_S_S_S_S_S_S_S_S_S_:
	.zero		1112


//--------------------- SYMBOLS --------------------------

	.type		.nv.reservedSmem.offset0,@object
	.size		.nv.reservedSmem.offset0,0x4
	.type		vprintf,@function
